	.headerflags	@"EF_CUDA_TEXMODE_UNIFIED EF_CUDA_64BIT_ADDRESS EF_CUDA_ACCELERATORS EF_CUDA_SM90 EF_CUDA_VIRTUAL_SM(EF_CUDA_SM90)"
	.elftype	@"ET_EXEC"


//--------------------- .nv.info                  --------------------------
	.section	.nv.info,"",@"SHT_CUDA_INFO"
	.align	4


	//----- nvinfo : EIATTR_REGCOUNT
	.align		4
        /*0000*/ 	.byte	0x04, 0x2f
        /*0002*/ 	.short	(.L_3 - .L_2)
	.align		4
.L_2:
        /*0004*/ 	.word	index@(triton_poi_fused__native_batch_norm_legit_no_training_39)
        /*0008*/ 	.word	0x00000016


	//----- nvinfo : EIATTR_MIN_STACK_SIZE
	.align		4
.L_3:
        /*000c*/ 	.byte	0x04, 0x12
        /*000e*/ 	.short	(.L_5 - .L_4)
	.align		4
.L_4:
        /*0010*/ 	.word	index@(triton_poi_fused__native_batch_norm_legit_no_training_39)
        /*0014*/ 	.word	0x00000000


	//----- nvinfo : EIATTR_FRAME_SIZE
	.align		4
.L_5:
        /*0018*/ 	.byte	0x04, 0x11
        /*001a*/ 	.short	(.L_7 - .L_6)
	.align		4
.L_6:
        /*001c*/ 	.word	index@(triton_poi_fused__native_batch_norm_legit_no_training_39)
        /*0020*/ 	.word	0x00000000


	//----- nvinfo : EIATTR_MIN_STACK_SIZE
	.align		4
.L_7:
        /*0024*/ 	.byte	0x04, 0x12
        /*0026*/ 	.short	(.L_9 - .L_8)
	.align		4
.L_8:
        /*0028*/ 	.word	index@(triton_poi_fused__native_batch_norm_legit_no_training_39)
        /*002c*/ 	.word	0x00000000
.L_9:


//--------------------- .nv.info.triton_poi_fused__native_batch_norm_legit_no_training_39 --------------------------
	.section	.nv.info.triton_poi_fused__native_batch_norm_legit_no_training_39,"",@"SHT_CUDA_INFO"
	.sectionflags	@""
	.align	4


	//----- nvinfo : EIATTR_CUDA_API_VERSION
	.align		4
        /*0000*/ 	.byte	0x04, 0x37
        /*0002*/ 	.short	(.L_11 - .L_10)
.L_10:
        /*0004*/ 	.word	0x0000007c


	//----- nvinfo : EIATTR_KPARAM_INFO
	.align		4
.L_11:
        /*0008*/ 	.byte	0x04, 0x17
        /*000a*/ 	.short	(.L_13 - .L_12)
.L_12:
        /*000c*/ 	.word	0x00000000
        /*0010*/ 	.short	0x0006
        /*0012*/ 	.short	0x0030
        /*0014*/ 	.byte	0x00, 0xf0, 0x11, 0x00


	//----- nvinfo : EIATTR_KPARAM_INFO
	.align		4
.L_13:
        /*0018*/ 	.byte	0x04, 0x17
        /*001a*/ 	.short	(.L_15 - .L_14)
.L_14:
        /*001c*/ 	.word	0x00000000
        /*0020*/ 	.short	0x0005
        /*0022*/ 	.short	0x0028
        /*0024*/ 	.byte	0x00, 0xf4, 0x21, 0x00


	//----- nvinfo : EIATTR_KPARAM_INFO
	.align		4
.L_15:
        /*0028*/ 	.byte	0x04, 0x17
        /*002a*/ 	.short	(.L_17 - .L_16)
.L_16:
        /*002c*/ 	.word	0x00000000
        /*0030*/ 	.short	0x0004
        /*0032*/ 	.short	0x0020
        /*0034*/ 	.byte	0x00, 0xf4, 0x21, 0x00


	//----- nvinfo : EIATTR_KPARAM_INFO
	.align		4
.L_17:
        /*0038*/ 	.byte	0x04, 0x17
        /*003a*/ 	.short	(.L_19 - .L_18)
.L_18:
        /*003c*/ 	.word	0x00000000
        /*0040*/ 	.short	0x0003
        /*0042*/ 	.short	0x0018
        /*0044*/ 	.byte	0x00, 0xf4, 0x21, 0x00


	//----- nvinfo : EIATTR_KPARAM_INFO
	.align		4
.L_19:
        /*0048*/ 	.byte	0x04, 0x17
        /*004a*/ 	.short	(.L_21 - .L_20)
.L_20:
        /*004c*/ 	.word	0x00000000
        /*0050*/ 	.short	0x0002
        /*0052*/ 	.short	0x0010
        /*0054*/ 	.byte	0x00, 0xf4, 0x21, 0x00


	//----- nvinfo : EIATTR_KPARAM_INFO
	.align		4
.L_21:
        /*0058*/ 	.byte	0x04, 0x17
        /*005a*/ 	.short	(.L_23 - .L_22)
.L_22:
        /*005c*/ 	.word	0x00000000
        /*0060*/ 	.short	0x0001
        /*0062*/ 	.short	0x0008
        /*0064*/ 	.byte	0x00, 0xf4, 0x21, 0x00


	//----- nvinfo : EIATTR_KPARAM_INFO
	.align		4
.L_23:
        /*0068*/ 	.byte	0x04, 0x17
        /*006a*/ 	.short	(.L_25 - .L_24)
.L_24:
        /*006c*/ 	.word	0x00000000
        /*0070*/ 	.short	0x0000
        /*0072*/ 	.short	0x0000
        /*0074*/ 	.byte	0x00, 0xf4, 0x21, 0x00


	//----- nvinfo : EIATTR_SPARSE_MMA_MASK
	.align		4
.L_25:
        /*0078*/ 	.byte	0x03, 0x50
        /*007a*/ 	.short	0x0000


	//----- nvinfo : EIATTR_MAXREG_COUNT
	.align		4
        /*007c*/ 	.byte	0x03, 0x1b
        /*007e*/ 	.short	0x00ff


	//----- nvinfo : EIATTR_EXIT_INSTR_OFFSETS
	.align		4
        /*0080*/ 	.byte	0x04, 0x1c
        /*0082*/ 	.short	(.L_27 - .L_26)


	//   ....[0]....
.L_26:
        /*0084*/ 	.word	0x000003d0


	//   ....[1]....
        /*0088*/ 	.word	0x000003f0


	//----- nvinfo : EIATTR_REQNTID
	.align		4
.L_27:
        /*008c*/ 	.byte	0x04, 0x10
        /*008e*/ 	.short	(.L_29 - .L_28)
.L_28:
        /*0090*/ 	.word	0x00000080
        /*0094*/ 	.word	0x00000001
        /*0098*/ 	.word	0x00000001


	//----- nvinfo : EIATTR_CBANK_PARAM_SIZE
	.align		4
.L_29:
        /*009c*/ 	.byte	0x03, 0x19
        /*009e*/ 	.short	0x0034


	//----- nvinfo : EIATTR_PARAM_CBANK
	.align		4
        /*00a0*/ 	.byte	0x04, 0x0a
        /*00a2*/ 	.short	(.L_31 - .L_30)
	.align		4
.L_30:
        /*00a4*/ 	.word	index@(.nv.constant0.triton_poi_fused__native_batch_norm_legit_no_training_39)
        /*00a8*/ 	.short	0x0210
        /*00aa*/ 	.short	0x0034


	//----- nvinfo : EIATTR_SW_WAR
	.align		4
.L_31:
        /*00ac*/ 	.byte	0x04, 0x36
        /*00ae*/ 	.short	(.L_33 - .L_32)
.L_32:
        /*00b0*/ 	.word	0x00000008
.L_33:


//--------------------- .nv.callgraph             --------------------------
	.section	.nv.callgraph,"",@"SHT_CUDA_CALLGRAPH"
	.align	4
	.sectionentsize	8
	.align		4
        /*0000*/ 	.word	0x00000000
	.align		4
        /*0004*/ 	.word	0xffffffff
	.align		4
        /*0008*/ 	.word	0x00000000
	.align		4
        /*000c*/ 	.word	0xfffffffe
	.align		4
        /*0010*/ 	.word	0x00000000
	.align		4
        /*0014*/ 	.word	0xfffffffd
	.align		4
        /*0018*/ 	.word	0x00000000
	.align		4
        /*001c*/ 	.word	0xfffffffc


//--------------------- .nv.constant4             --------------------------
	.section	.nv.constant4,"a",@progbits
	.align	8
	.align		8
.nv.constant4:
        /*0000*/ 	.dword	_$_str
	.align		8
        /*0008*/ 	.dword	_$_str_$_2


//--------------------- .text.triton_poi_fused__native_batch_norm_legit_no_training_39 --------------------------
	.section	.text.triton_poi_fused__native_batch_norm_legit_no_training_39,"ax",@progbits
	.align	128
        .global         triton_poi_fused__native_batch_norm_legit_no_training_39
        .type           triton_poi_fused__native_batch_norm_legit_no_training_39,@function
        .size           triton_poi_fused__native_batch_norm_legit_no_training_39,(.L_x_1 - triton_poi_fused__native_batch_norm_legit_no_training_39)
        .other          triton_poi_fused__native_batch_norm_legit_no_training_39,@"STO_CUDA_ENTRY STV_DEFAULT"
triton_poi_fused__native_batch_norm_legit_no_training_39:
.text.triton_poi_fused__native_batch_norm_legit_no_training_39:
[----:B------:R-:W0:Y:S01]  /*0000*/  LDC R1, c[0x0][0x28] ;  /* 0x00000a00ff017b82 */ /* 0x000e220000000800 */
[----:B------:R-:W1:Y:S07]  /*0010*/  S2R R0, SR_TID.X ;  /* 0x0000000000007919 */ /* 0x000e6e0000002100 */
[----:B------:R-:W2:Y:S01]  /*0020*/  LDC.64 R8, c[0x0][0x220] ;  /* 0x00008800ff087b82 */ /* 0x000ea20000000a00 */
[----:B------:R-:W-:Y:S01]  /*0030*/  ULDC.64 UR4, c[0x0][0x208] ;  /* 0x0000820000047ab9 */ /* 0x000fe20000000a00 */
[----:B------:R-:W3:Y:S06]  /*0040*/  S2R R3, SR_CTAID.X ;  /* 0x0000000000037919 */ /* 0x000eec0000002500 */
[----:B------:R-:W4:Y:S08]  /*0050*/  LDC.64 R12, c[0x0][0x210] ;  /* 0x00008400ff0c7b82 */ /* 0x000f300000000a00 */
[----:B------:R-:W5:Y:S08]  /*0060*/  LDC.64 R14, c[0x0][0x218] ;  /* 0x00008600ff0e7b82 */ /* 0x000f700000000a00 */
[----:B------:R-:W5:Y:S01]  /*0070*/  LDC.64 R16, c[0x0][0x228] ;  /* 0x00008a00ff107b82 */ /* 0x000f620000000a00 */
[----:B-1----:R-:W-:-:S07]  /*0080*/  SHF.L.U32 R0, R0, 0x1, RZ ;  /* 0x0000000100007819 */ /* 0x002fce00000006ff */
[----:B------:R-:W1:Y:S01]  /*0090*/  LDC.64 R18, c[0x0][0x230] ;  /* 0x00008c00ff127b82 */ /* 0x000e620000000a00 */
[----:B------:R-:W-:-:S04]  /*00a0*/  LOP3.LUT R0, R0, 0xfe, RZ, 0xc0, !PT ;  /* 0x000000fe00007812 */ /* 0x000fc800078ec0ff */
[----:B---3--:R-:W-:-:S04]  /*00b0*/  LEA R0, R3, R0, 0x8 ;  /* 0x0000000003007211 */ /* 0x008fc800078e40ff */
[C---:B------:R-:W-:Y:S01]  /*00c0*/  ISETP.GE.AND P4, PT, R0.reuse, 0x1200, PT ;  /* 0x000012000000780c */ /* 0x040fe20003f86270 */
[----:B------:R-:W-:-:S05]  /*00d0*/  IMAD.HI R2, R0, 0x38e38e39, RZ ;  /* 0x38e38e3900027827 */ /* 0x000fca00078e02ff */
[----:B------:R-:W-:-:S04]  /*00e0*/  SHF.R.U32.HI R3, RZ, 0x1f, R2 ;  /* 0x0000001fff037819 */ /* 0x000fc80000011602 */
[----:B------:R-:W-:-:S05]  /*00f0*/  LEA.HI.SX32 R3, R2, R3, 0x1a ;  /* 0x0000000302037211 */ /* 0x000fca00078fd2ff */
[----:B------:R-:W-:Y:S01]  /*0100*/  IMAD R11, R3, -0x120, R0 ;  /* 0xfffffee0030b7824 */ /* 0x000fe200078e0200 */
[----:B------:R-:W-:-:S03]  /*0110*/  CS2R R2, SRZ ;  /* 0x0000000000027805 */ /* 0x000fc6000001ff00 */
[----:B--2---:R-:W-:-:S05]  /*0120*/  IMAD.WIDE R8, R11, 0x4, R8 ;  /* 0x000000040b087825 */ /* 0x004fca00078e0208 */
[----:B------:R2:W3:Y:S01]  /*0130*/  @!P4 LDG.E.EL.64 R2, desc[UR4][R8.64] ;  /* 0x000000040802c981 */ /* 0x0004e2000c2e1b00 */
[----:B------:R-:W-:Y:S02]  /*0140*/  CS2R R4, SRZ ;  /* 0x0000000000047805 */ /* 0x000fe4000001ff00 */
[----:B------:R-:W-:Y:S01]  /*0150*/  CS2R R6, SRZ ;  /* 0x0000000000067805 */ /* 0x000fe2000001ff00 */
[----:B----4-:R-:W-:-:S04]  /*0160*/  IMAD.WIDE R12, R0, 0x4, R12 ;  /* 0x00000004000c7825 */ /* 0x010fc800078e020c */
[C---:B-----5:R-:W-:Y:S01]  /*0170*/  IMAD.WIDE R14, R11.reuse, 0x4, R14 ;  /* 0x000000040b0e7825 */ /* 0x060fe200078e020e */
[----:B------:R-:W4:Y:S04]  /*0180*/  @!P4 LDG.E.64 R4, desc[UR4][R12.64] ;  /* 0x000000040c04c981 */ /* 0x000f28000c1e1b00 */
[----:B------:R5:W4:Y:S01]  /*0190*/  @!P4 LDG.E.EL.64 R6, desc[UR4][R14.64] ;  /* 0x000000040e06c981 */ /* 0x000b22000c2e1b00 */
[----:B0-----:R-:W-:Y:S01]  /*01a0*/  IMAD.WIDE R16, R11, 0x4, R16 ;  /* 0x000000040b107825 */ /* 0x001fe200078e0210 */
[----:B--2---:R-:W-:-:S03]  /*01b0*/  CS2R R8, SRZ ;  /* 0x0000000000087805 */ /* 0x004fc6000001ff00 */
[----:B-1----:R-:W-:Y:S01]  /*01c0*/  IMAD.WIDE R18, R11, 0x4, R18 ;  /* 0x000000040b127825 */ /* 0x002fe200078e0212 */
[----:B------:R-:W-:-:S04]  /*01d0*/  CS2R R10, SRZ ;  /* 0x00000000000a7805 */ /* 0x000fc8000001ff00 */
[----:B------:R-:W2:Y:S04]  /*01e0*/  @!P4 LDG.E.EL.64 R8, desc[UR4][R18.64] ;  /* 0x000000041208c981 */ /* 0x000ea8000c2e1b00 */
[----:B------:R-:W2:Y:S01]  /*01f0*/  @!P4 LDG.E.EL.64 R10, desc[UR4][R16.64] ;  /* 0x00000004100ac981 */ /* 0x000ea2000c2e1b00 */
[----:B-----5:R-:W-:Y:S01]  /*0200*/  HFMA2.MMA R15, -RZ, RZ, 1.625, 0 ;  /* 0x3e800000ff0f7435 */ /* 0x020fe200000001ff */
[----:B---3--:R-:W-:Y:S01]  /*0210*/  FADD R2, R2, 9.9999997473787516356e-06 ;  /* 0x3727c5ac02027421 */ /* 0x008fe20000000000 */
[----:B------:R-:W-:-:S03]  /*0220*/  FADD R12, R3, 9.9999997473787516356e-06 ;  /* 0x3727c5ac030c7421 */ /* 0x000fc60000000000 */
[----:B------:R0:W1:Y:S08]  /*0230*/  MUFU.SQRT R13, R2 ;  /* 0x00000002000d7308 */ /* 0x0000700000002000 */
[----:B------:R-:W3:Y:S01]  /*0240*/  MUFU.SQRT R14, R12 ;  /* 0x0000000c000e7308 */ /* 0x000ee20000002000 */
[----:B0-----:R-:W0:Y:S01]  /*0250*/  LDC.64 R2, c[0x0][0x238] ;  /* 0x00008e00ff027b82 */ /* 0x001e220000000a00 */
[----:B-1----:R-:W-:-:S02]  /*0260*/  FSETP.GT.AND P0, PT, R13, 8.50705917302346158658e+37, PT ;  /* 0x7e8000000d00780b */ /* 0x002fc40003f04000 */
[----:B------:R-:W-:Y:S02]  /*0270*/  FSETP.GEU.AND P2, PT, R13, 1.175494350822287508e-38, PT ;  /* 0x008000000d00780b */ /* 0x000fe40003f4e000 */
[C---:B---3--:R-:W-:Y:S02]  /*0280*/  FSETP.GT.AND P1, PT, R14.reuse, 8.50705917302346158658e+37, PT ;  /* 0x7e8000000e00780b */ /* 0x048fe40003f24000 */
[----:B------:R-:W-:-:S07]  /*0290*/  FSETP.GEU.AND P3, PT, R14, 1.175494350822287508e-38, PT ;  /* 0x008000000e00780b */ /* 0x000fce0003f6e000 */
[----:B------:R-:W-:-:S04]  /*02a0*/  @P0 FMUL R13, R13, 0.25 ;  /* 0x3e8000000d0d0820 */ /* 0x000fc80000400000 */
[----:B------:R-:W-:Y:S01]  /*02b0*/  @!P2 FMUL R13, R13, 16777216 ;  /* 0x4b8000000d0da820 */ /* 0x000fe20000400000 */
[----:B------:R-:W-:-:S04]  /*02c0*/  @P1 FMUL R14, R14, 0.25 ;  /* 0x3e8000000e0e1820 */ /* 0x000fc80000400000 */
[----:B------:R-:W-:Y:S01]  /*02d0*/  @!P3 FMUL R14, R14, 16777216 ;  /* 0x4b8000000e0eb820 */ /* 0x000fe20000400000 */
[----:B------:R-:W1:Y:S01]  /*02e0*/  MUFU.RCP R13, R13 ;  /* 0x0000000d000d7308 */ /* 0x000e620000001000 */
[----:B------:R-:W-:-:S07]  /*02f0*/  FSEL R12, R15, 1, P0 ;  /* 0x3f8000000f0c7808 */ /* 0x000fce0000000000 */
[----:B------:R-:W3:Y:S01]  /*0300*/  MUFU.RCP R14, R14 ;  /* 0x0000000e000e7308 */ /* 0x000ee20000001000 */
[----:B------:R-:W-:Y:S01]  /*0310*/  FSEL R15, R15, 1, P1 ;  /* 0x3f8000000f0f7808 */ /* 0x000fe20000800000 */
[----:B------:R-:W-:Y:S01]  /*0320*/  @!P2 FMUL R12, R12, 16777216 ;  /* 0x4b8000000c0ca820 */ /* 0x000fe20000400000 */
[----:B----4-:R-:W-:-:S03]  /*0330*/  FADD R4, -R6, R4 ;  /* 0x0000000406047221 */ /* 0x010fc60000000100 */
[----:B------:R-:W-:Y:S01]  /*0340*/  @!P3 FMUL R15, R15, 16777216 ;  /* 0x4b8000000f0fb820 */ /* 0x000fe20000400000 */
[----:B------:R-:W-:Y:S01]  /*0350*/  FADD R5, -R7, R5 ;  /* 0x0000000507057221 */ /* 0x000fe20000000100 */
[----:B-1----:R-:W-:Y:S02]  /*0360*/  FMUL R13, R13, R12 ;  /* 0x0000000c0d0d7220 */ /* 0x002fe40000400000 */
[----:B---3--:R-:W-:Y:S02]  /*0370*/  FMUL R6, R14, R15 ;  /* 0x0000000f0e067220 */ /* 0x008fe40000400000 */
[----:B------:R-:W-:Y:S02]  /*0380*/  FMUL R13, R4, R13 ;  /* 0x0000000d040d7220 */ /* 0x000fe40000400000 */
[----:B------:R-:W-:Y:S01]  /*0390*/  FMUL R6, R5, R6 ;  /* 0x0000000605067220 */ /* 0x000fe20000400000 */
[----:B0-----:R-:W-:-:S04]  /*03a0*/  IMAD.WIDE R2, R0, 0x4, R2 ;  /* 0x0000000400027825 */ /* 0x001fc800078e0202 */
[----:B--2---:R-:W-:Y:S01]  /*03b0*/  FFMA R8, R13, R10, R8 ;  /* 0x0000000a0d087223 */ /* 0x004fe20000000008 */
[----:B------:R-:W-:Y:S01]  /*03c0*/  FFMA R9, R6, R11, R9 ;  /* 0x0000000b06097223 */ /* 0x000fe20000000009 */
[----:B------:R-:W-:Y:S06]  /*03d0*/  @P4 EXIT ;  /* 0x000000000000494d */ /* 0x000fec0003800000 */
[----:B------:R-:W-:Y:S01]  /*03e0*/  STG.E.64 desc[UR4][R2.64], R8 ;  /* 0x0000000802007986 */ /* 0x000fe2000c101b04 */
[----:B------:R-:W-:Y:S05]  /*03f0*/  EXIT ;  /* 0x000000000000794d */ /* 0x000fea0003800000 */
.L_x_0:
[----:B------:R-:W-:-:S00]  /*0400*/  BRA `(.L_x_0) ;  /* 0xfffffffc00fc7947 */ /* 0x000fc0000383ffff */
[----:B------:R-:W-:-:S00]  /*0410*/  NOP ;  /* 0x0000000000007918 */ /* 0x000fc00000000000 */
        /* <DEDUP_REMOVED lines=14> */
.L_x_1:


//--------------------- .nv.global.init           --------------------------
	.section	.nv.global.init,"aw",@progbits
.nv.global.init:
	.type		_$_str,@object
	.size		_$_str,(_$_str_$_2 - _$_str)
_$_str:
        /*0000*/ 	.byte	0x5f, 0x5f, 0x43, 0x55, 0x44, 0x41, 0x5f, 0x46, 0x54, 0x5a, 0x00
	.type		_$_str_$_2,@object
	.size		_$_str_$_2,(.L_1 - _$_str_$_2)
_$_str_$_2:
        /*000b*/ 	.byte	0x5f, 0x5f, 0x43, 0x55, 0x44, 0x41, 0x5f, 0x50, 0x52, 0x45, 0x43, 0x5f, 0x53, 0x51, 0x52, 0x54
        /*001b*/ 	.byte	0x00
.L_1:


//--------------------- .nv.constant0.triton_poi_fused__native_batch_norm_legit_no_training_39 --------------------------
	.section	.nv.constant0.triton_poi_fused__native_batch_norm_legit_no_training_39,"a",@progbits
	.sectionflags	@""
	.align	4
.nv.constant0.triton_poi_fused__native_batch_norm_legit_no_training_39:
	.zero		580
